//
// Generated by NVIDIA NVVM Compiler
//
// Compiler Build ID: CL-36424714
// Cuda compilation tools, release 13.0, V13.0.88
// Based on NVVM 20.0.0
//

.version 9.0
.target sm_100
.address_size 64

	// .globl	_Z7reduce2ILj32768EEvPfS0_
// _ZZ7reduce2ILj32768EEvPfS0_E8warp_sum has been demoted

.visible .entry _Z7reduce2ILj32768EEvPfS0_(
	.param .u64 .ptr .align 1 _Z7reduce2ILj32768EEvPfS0__param_0,
	.param .u64 .ptr .align 1 _Z7reduce2ILj32768EEvPfS0__param_1
)
{
	.reg .pred 	%p<16>;
	.reg .b32 	%r<40>;
	.reg .b32 	%f<57>;
	.reg .b64 	%rd<13>;
	// demoted variable
	.shared .align 4 .b8 _ZZ7reduce2ILj32768EEvPfS0_E8warp_sum[128];
	ld.param.u64 	%rd5, [_Z7reduce2ILj32768EEvPfS0__param_0];
	ld.param.u64 	%rd4, [_Z7reduce2ILj32768EEvPfS0__param_1];
	cvta.to.global.u64 	%rd6, %rd5;
	mov.u32 	%r1, %ctaid.x;
	shl.b32 	%r7, %r1, 15;
	mov.u32 	%r2, %tid.x;
	or.b32  	%r8, %r2, %r7;
	mul.wide.u32 	%rd7, %r8, 4;
	add.s64 	%rd8, %rd7, %rd6;
	add.s64 	%rd12, %rd8, 8192;
	mov.f32 	%f56, 0f00000000;
	mov.b32 	%r39, 0;
$L__BB0_1:
	ld.global.f32 	%f6, [%rd12+-8192];
	add.f32 	%f7, %f56, %f6;
	ld.global.f32 	%f8, [%rd12+-7168];
	add.f32 	%f9, %f7, %f8;
	ld.global.f32 	%f10, [%rd12+-6144];
	add.f32 	%f11, %f9, %f10;
	ld.global.f32 	%f12, [%rd12+-5120];
	add.f32 	%f13, %f11, %f12;
	ld.global.f32 	%f14, [%rd12+-4096];
	add.f32 	%f15, %f13, %f14;
	ld.global.f32 	%f16, [%rd12+-3072];
	add.f32 	%f17, %f15, %f16;
	ld.global.f32 	%f18, [%rd12+-2048];
	add.f32 	%f19, %f17, %f18;
	ld.global.f32 	%f20, [%rd12+-1024];
	add.f32 	%f21, %f19, %f20;
	ld.global.f32 	%f22, [%rd12];
	add.f32 	%f23, %f21, %f22;
	ld.global.f32 	%f24, [%rd12+1024];
	add.f32 	%f25, %f23, %f24;
	ld.global.f32 	%f26, [%rd12+2048];
	add.f32 	%f27, %f25, %f26;
	ld.global.f32 	%f28, [%rd12+3072];
	add.f32 	%f29, %f27, %f28;
	ld.global.f32 	%f30, [%rd12+4096];
	add.f32 	%f31, %f29, %f30;
	ld.global.f32 	%f32, [%rd12+5120];
	add.f32 	%f33, %f31, %f32;
	ld.global.f32 	%f34, [%rd12+6144];
	add.f32 	%f35, %f33, %f34;
	ld.global.f32 	%f36, [%rd12+7168];
	add.f32 	%f56, %f35, %f36;
	add.s32 	%r39, %r39, 16;
	add.s64 	%rd12, %rd12, 16384;
	setp.ne.s32 	%p1, %r39, 128;
	@%p1 bra 	$L__BB0_1;
	mov.b32 	%r9, %f56;
	shfl.sync.down.b32	%r10|%p2, %r9, 16, 31, -1;
	mov.b32 	%f37, %r10;
	add.f32 	%f38, %f56, %f37;
	mov.b32 	%r11, %f38;
	shfl.sync.down.b32	%r12|%p3, %r11, 8, 31, -1;
	mov.b32 	%f39, %r12;
	add.f32 	%f40, %f38, %f39;
	mov.b32 	%r13, %f40;
	shfl.sync.down.b32	%r14|%p4, %r13, 4, 31, -1;
	mov.b32 	%f41, %r14;
	add.f32 	%f42, %f40, %f41;
	mov.b32 	%r15, %f42;
	shfl.sync.down.b32	%r16|%p5, %r15, 2, 31, -1;
	mov.b32 	%f43, %r16;
	add.f32 	%f44, %f42, %f43;
	mov.b32 	%r17, %f44;
	shfl.sync.down.b32	%r18|%p6, %r17, 1, 31, -1;
	mov.b32 	%f45, %r18;
	add.f32 	%f3, %f44, %f45;
	setp.gt.u32 	%p7, %r2, 31;
	@%p7 bra 	$L__BB0_4;
	shl.b32 	%r19, %r2, 2;
	mov.u32 	%r20, _ZZ7reduce2ILj32768EEvPfS0_E8warp_sum;
	add.s32 	%r21, %r20, %r19;
	mov.b32 	%r22, 0;
	st.shared.u32 	[%r21], %r22;
$L__BB0_4:
	bar.sync 	0;
	and.b32  	%r5, %r2, 31;
	setp.ne.s32 	%p8, %r5, 0;
	@%p8 bra 	$L__BB0_6;
	shr.u32 	%r23, %r2, 3;
	mov.u32 	%r24, _ZZ7reduce2ILj32768EEvPfS0_E8warp_sum;
	add.s32 	%r25, %r24, %r23;
	st.shared.f32 	[%r25], %f3;
$L__BB0_6:
	setp.gt.u32 	%p9, %r2, 31;
	bar.sync 	0;
	@%p9 bra 	$L__BB0_9;
	setp.ne.s32 	%p10, %r5, 0;
	shl.b32 	%r26, %r5, 2;
	mov.u32 	%r27, _ZZ7reduce2ILj32768EEvPfS0_E8warp_sum;
	add.s32 	%r28, %r27, %r26;
	ld.shared.f32 	%f46, [%r28];
	mov.b32 	%r29, %f46;
	shfl.sync.down.b32	%r30|%p11, %r29, 16, 31, -1;
	mov.b32 	%f47, %r30;
	add.f32 	%f48, %f46, %f47;
	mov.b32 	%r31, %f48;
	shfl.sync.down.b32	%r32|%p12, %r31, 8, 31, -1;
	mov.b32 	%f49, %r32;
	add.f32 	%f50, %f48, %f49;
	mov.b32 	%r33, %f50;
	shfl.sync.down.b32	%r34|%p13, %r33, 4, 31, -1;
	mov.b32 	%f51, %r34;
	add.f32 	%f52, %f50, %f51;
	mov.b32 	%r35, %f52;
	shfl.sync.down.b32	%r36|%p14, %r35, 2, 31, -1;
	mov.b32 	%f53, %r36;
	add.f32 	%f54, %f52, %f53;
	mov.b32 	%r37, %f54;
	shfl.sync.down.b32	%r38|%p15, %r37, 1, 31, -1;
	mov.b32 	%f55, %r38;
	add.f32 	%f4, %f54, %f55;
	@%p10 bra 	$L__BB0_9;
	cvta.to.global.u64 	%rd9, %rd4;
	mul.wide.u32 	%rd10, %r1, 4;
	add.s64 	%rd11, %rd9, %rd10;
	st.global.f32 	[%rd11], %f4;
$L__BB0_9:
	ret;

}


// ===== COMPILED SASS (sm_100) =====

	.target	sm_100

	.elftype	@"ET_EXEC"


//--------------------- .note.nv.tkinfo           --------------------------
	.section	.note.nv.tkinfo,"",@"SHT_NOTE"
	.sectionflags	@"SHF_NOTE_NV_TKINFO"
	.tkinfo
        /*0018*/ 	.word	0x00000002
        /*0030*/ 	.string	""
        /*0030*/ 	.string	"ptxas"
        /*0030*/ 	.string	"Cuda compilation tools, release 13.0, V13.0.88"
        /*0030*/ 	.string	"Build cuda_13.0.r13.0/compiler.36424714_0"
        /*0030*/ 	.string	"-arch sm_100 -m 64 "



//--------------------- .note.nv.cuinfo           --------------------------
	.section	.note.nv.cuinfo,"",@"SHT_NOTE"
	.sectionflags	@"SHF_NOTE_NV_CUINFO"
        /*0018*/ 	.short	0x0002
        /*001a*/ 	.short	0x0064
        /*001c*/ 	.short	0x0082
	.zero		2


//--------------------- .nv.info                  --------------------------
	.section	.nv.info,"",@"SHT_CUDA_INFO"
	.align	4


	//----- nvinfo : EIATTR_REGCOUNT
	.align		4
        /*0000*/ 	.byte	0x04, 0x2f
        /*0002*/ 	.short	(.L_1 - .L_0)
	.align		4
.L_0:
        /*0004*/ 	.word	index@(_Z7reduce2ILj32768EEvPfS0_)
        /*0008*/ 	.word	0x0000001f


	//----- nvinfo : EIATTR_FRAME_SIZE
	.align		4
.L_1:
        /*000c*/ 	.byte	0x04, 0x11
        /*000e*/ 	.short	(.L_3 - .L_2)
	.align		4
.L_2:
        /*0010*/ 	.word	index@(_Z7reduce2ILj32768EEvPfS0_)
        /*0014*/ 	.word	0x00000000


	//----- nvinfo : EIATTR_MIN_STACK_SIZE
	.align		4
.L_3:
        /*0018*/ 	.byte	0x04, 0x12
        /*001a*/ 	.short	(.L_5 - .L_4)
	.align		4
.L_4:
        /*001c*/ 	.word	index@(_Z7reduce2ILj32768EEvPfS0_)
        /*0020*/ 	.word	0x00000000
.L_5:


//--------------------- .nv.compat                --------------------------
	.section	.nv.compat,"",@"SHT_CUDA_COMPAT_INFO"
	.align	4
        /*0000*/ 	.byte	0x02, 0x09, 0x00, 0x00, 0x02, 0x02, 0x01, 0x00, 0x02, 0x05, 0x05, 0x00, 0x03, 0x07, 0x01, 0x01
        /*0010*/ 	.byte	0x02, 0x03, 0x00, 0x00, 0x02, 0x06, 0x01, 0x00, 0x04, 0x0b, 0x08, 0x00, 0x09, 0x00, 0x00, 0x00
        /*0020*/ 	.byte	0x00, 0x00, 0x00, 0x00


//--------------------- .nv.info._Z7reduce2ILj32768EEvPfS0_ --------------------------
	.section	.nv.info._Z7reduce2ILj32768EEvPfS0_,"",@"SHT_CUDA_INFO"
	.sectionflags	@""
	.align	4


	//----- nvinfo : EIATTR_CUDA_API_VERSION
	.align		4
        /*0000*/ 	.byte	0x04, 0x37
        /*0002*/ 	.short	(.L_7 - .L_6)
.L_6:
        /*0004*/ 	.word	0x00000082


	//----- nvinfo : EIATTR_KPARAM_INFO
	.align		4
.L_7:
        /*0008*/ 	.byte	0x04, 0x17
        /*000a*/ 	.short	(.L_9 - .L_8)
.L_8:
        /*000c*/ 	.word	0x00000000
        /*0010*/ 	.short	0x0001
        /*0012*/ 	.short	0x0008
        /*0014*/ 	.byte	0x00, 0xf5, 0x21, 0x00


	//----- nvinfo : EIATTR_KPARAM_INFO
	.align		4
.L_9:
        /*0018*/ 	.byte	0x04, 0x17
        /*001a*/ 	.short	(.L_11 - .L_10)
.L_10:
        /*001c*/ 	.word	0x00000000
        /*0020*/ 	.short	0x0000
        /*0022*/ 	.short	0x0000
        /*0024*/ 	.byte	0x00, 0xf5, 0x21, 0x00


	//----- nvinfo : EIATTR_SPARSE_MMA_MASK
	.align		4
.L_11:
        /*0028*/ 	.byte	0x03, 0x50
        /*002a*/ 	.short	0x0000


	//----- nvinfo : EIATTR_MAXREG_COUNT
	.align		4
        /*002c*/ 	.byte	0x03, 0x1b
        /*002e*/ 	.short	0x00ff


	//----- nvinfo : EIATTR_NUM_BARRIERS
	.align		4
        /*0030*/ 	.byte	0x02, 0x4c
        /*0032*/ 	.byte	0x01
	.zero		1


	//----- nvinfo : EIATTR_MERCURY_ISA_VERSION
	.align		4
        /*0034*/ 	.byte	0x03, 0x5f
        /*0036*/ 	.short	0x0101


	//----- nvinfo : EIATTR_COOP_GROUP_MASK_REGIDS
	.align		4
        /*0038*/ 	.byte	0x04, 0x29
        /*003a*/ 	.short	(.L_13 - .L_12)


	//   ....[0]....
.L_12:
        /*003c*/ 	.word	0xffffffff


	//   ....[1]....
        /*0040*/ 	.word	0xffffffff


	//   ....[2]....
        /*0044*/ 	.word	0xffffffff


	//   ....[3]....
        /*0048*/ 	.word	0xffffffff


	//   ....[4]....
        /*004c*/ 	.word	0xffffffff


	//   ....[5]....
        /*0050*/ 	.word	0xffffffff


	//   ....[6]....
        /*0054*/ 	.word	0xffffffff


	//   ....[7]....
        /*0058*/ 	.word	0xffffffff


	//   ....[8]....
        /*005c*/ 	.word	0xffffffff


	//   ....[9]....
        /*0060*/ 	.word	0xffffffff


	//----- nvinfo : EIATTR_COOP_GROUP_INSTR_OFFSETS
	.align		4
.L_13:
        /*0064*/ 	.byte	0x04, 0x28
        /*0066*/ 	.short	(.L_15 - .L_14)


	//   ....[0]....
.L_14:
        /*0068*/ 	.word	0x000010c0


	//   ....[1]....
        /*006c*/ 	.word	0x000010f0


	//   ....[2]....
        /*0070*/ 	.word	0x00001140


	//   ....[3]....
        /*0074*/ 	.word	0x00001170


	//   ....[4]....
        /*0078*/ 	.word	0x000011b0


	//   ....[5]....
        /*007c*/ 	.word	0x00001270


	//   ....[6]....
        /*0080*/ 	.word	0x00001290


	//   ....[7]....
        /*0084*/ 	.word	0x000012b0


	//   ....[8]....
        /*0088*/ 	.word	0x000012d0


	//   ....[9]....
        /*008c*/ 	.word	0x000012f0


	//----- nvinfo : EIATTR_VRC_CTA_INIT_COUNT
	.align		4
.L_15:
        /*0090*/ 	.byte	0x02, 0x4a
	.zero		1
	.zero		1


	//----- nvinfo : EIATTR_EXIT_INSTR_OFFSETS
	.align		4
        /*0094*/ 	.byte	0x04, 0x1c
        /*0096*/ 	.short	(.L_17 - .L_16)


	//   ....[0]....
.L_16:
        /*0098*/ 	.word	0x00001200


	//   ....[1]....
        /*009c*/ 	.word	0x00001300


	//   ....[2]....
        /*00a0*/ 	.word	0x00001350


	//----- nvinfo : EIATTR_CBANK_PARAM_SIZE
	.align		4
.L_17:
        /*00a4*/ 	.byte	0x03, 0x19
        /*00a6*/ 	.short	0x0010


	//----- nvinfo : EIATTR_PARAM_CBANK
	.align		4
        /*00a8*/ 	.byte	0x04, 0x0a
        /*00aa*/ 	.short	(.L_19 - .L_18)
	.align		4
.L_18:
        /*00ac*/ 	.word	index@(.nv.constant0._Z7reduce2ILj32768EEvPfS0_)
        /*00b0*/ 	.short	0x0380
        /*00b2*/ 	.short	0x0010


	//----- nvinfo : EIATTR_SW_WAR
	.align		4
.L_19:
        /*00b4*/ 	.byte	0x04, 0x36
        /*00b6*/ 	.short	(.L_21 - .L_20)
.L_20:
        /*00b8*/ 	.word	0x00000008
.L_21:


//--------------------- .nv.callgraph             --------------------------
	.section	.nv.callgraph,"",@"SHT_CUDA_CALLGRAPH"
	.align	4
	.sectionentsize	8
	.align		4
        /*0000*/ 	.word	0x00000000
	.align		4
        /*0004*/ 	.word	0xffffffff
	.align		4
        /*0008*/ 	.word	0x00000000
	.align		4
        /*000c*/ 	.word	0xfffffffe
	.align		4
        /*0010*/ 	.word	0x00000000
	.align		4
        /*0014*/ 	.word	0xfffffffd
	.align		4
        /*0018*/ 	.word	0x00000000
	.align		4
        /*001c*/ 	.word	0xfffffffc


//--------------------- .text._Z7reduce2ILj32768EEvPfS0_ --------------------------
	.section	.text._Z7reduce2ILj32768EEvPfS0_,"ax",@progbits
	.align	128
        .global         _Z7reduce2ILj32768EEvPfS0_
        .type           _Z7reduce2ILj32768EEvPfS0_,@function
        .size           _Z7reduce2ILj32768EEvPfS0_,(.L_x_1 - _Z7reduce2ILj32768EEvPfS0_)
        .other          _Z7reduce2ILj32768EEvPfS0_,@"STO_CUDA_ENTRY STV_DEFAULT"
_Z7reduce2ILj32768EEvPfS0_:
.text._Z7reduce2ILj32768EEvPfS0_:
[----:B------:R-:W-:Y:S01]  /*0000*/  LDC R1, c[0x0][0x37c] ;  /* 0x0000df00ff017b82 */ /* 0x000fe20000000800 */
[----:B------:R-:W0:Y:S07]  /*0010*/  S2R R0, SR_CTAID.X ;  /* 0x0000000000007919 */ /* 0x000e2e0000002500 */
[----:B------:R-:W1:Y:S01]  /*0020*/  LDC.64 R2, c[0x0][0x380] ;  /* 0x0000e000ff027b82 */ /* 0x000e620000000a00 */
[----:B------:R-:W2:Y:S01]  /*0030*/  LDCU.64 UR6, c[0x0][0x358] ;  /* 0x00006b00ff0677ac */ /* 0x000ea20008000a00 */
[----:B------:R-:W3:Y:S01]  /*0040*/  S2R R4, SR_TID.X ;  /* 0x0000000000047919 */ /* 0x000ee20000002100 */
[----:B0-----:R-:W-:-:S04]  /*0050*/  SHF.L.U32 R5, R0, 0xf, RZ ;  /* 0x0000000f00057819 */ /* 0x001fc800000006ff */
[----:B---3--:R-:W-:-:S05]  /*0060*/  LOP3.LUT R5, R4, R5, RZ, 0xfc, !PT ;  /* 0x0000000504057212 */ /* 0x008fca00078efcff */
[----:B-1----:R-:W-:-:S05]  /*0070*/  IMAD.WIDE.U32 R2, R5, 0x4, R2 ;  /* 0x0000000405027825 */ /* 0x002fca00078e0002 */
[----:B--2---:R-:W2:Y:S04]  /*0080*/  LDG.E R6, desc[UR6][R2.64] ;  /* 0x0000000602067981 */ /* 0x004ea8000c1e1900 */
[----:B------:R-:W3:Y:S04]  /*0090*/  LDG.E R7, desc[UR6][R2.64+0x400] ;  /* 0x0004000602077981 */ /* 0x000ee8000c1e1900 */
[----:B------:R-:W4:Y:S04]  /*00a0*/  LDG.E R27, desc[UR6][R2.64+0x800] ;  /* 0x00080006021b7981 */ /* 0x000f28000c1e1900 */
[----:B------:R-:W5:Y:S04]  /*00b0*/  LDG.E R5, desc[UR6][R2.64+0xc00] ;  /* 0x000c000602057981 */ /* 0x000f68000c1e1900 */
        /* <DEDUP_REMOVED lines=17> */
[----:B------:R-:W5:Y:S01]  /*01d0*/  LDG.E R8, desc[UR6][R2.64+0x5400] ;  /* 0x0054000602087981 */ /* 0x000f62000c1e1900 */
[----:B--2---:R-:W-:-:S04]  /*01e0*/  FADD R6, RZ, R6 ;  /* 0x00000006ff067221 */ /* 0x004fc80000000000 */
[----:B---3--:R-:W-:Y:S02]  /*01f0*/  FADD R6, R6, R7 ;  /* 0x0000000706067221 */ /* 0x008fe40000000000 */
[----:B------:R-:W2:Y:S02]  /*0200*/  LDG.E R7, desc[UR6][R2.64+0x5800] ;  /* 0x0058000602077981 */ /* 0x000ea4000c1e1900 */
[----:B----4-:R-:W-:Y:S02]  /*0210*/  FADD R26, R6, R27 ;  /* 0x0000001b061a7221 */ /* 0x010fe40000000000 */
[----:B------:R-:W3:Y:S02]  /*0220*/  LDG.E R6, desc[UR6][R2.64+0x5c00] ;  /* 0x005c000602067981 */ /* 0x000ee4000c1e1900 */
[----:B-----5:R-:W-:Y:S02]  /*0230*/  FADD R26, R26, R5 ;  /* 0x000000051a1a7221 */ /* 0x020fe40000000000 */
[----:B------:R-:W4:Y:S02]  /*0240*/  LDG.E R5, desc[UR6][R2.64+0x6000] ;  /* 0x0060000602057981 */ /* 0x000f24000c1e1900 */
[----:B------:R-:W-:-:S02]  /*0250*/  FADD R27, R26, R19 ;  /* 0x000000131a1b7221 */ /* 0x000fc40000000000 */
[----:B------:R-:W5:Y:S02]  /*0260*/  LDG.E R19, desc[UR6][R2.64+0x6400] ;  /* 0x0064000602137981 */ /* 0x000f64000c1e1900 */
[----:B------:R-:W-:Y:S02]  /*0270*/  FADD R26, R27, R18 ;  /* 0x000000121b1a7221 */ /* 0x000fe40000000000 */
[----:B------:R-:W5:Y:S02]  /*0280*/  LDG.E R18, desc[UR6][R2.64+0x6800] ;  /* 0x0068000602127981 */ /* 0x000f64000c1e1900 */
[----:B------:R-:W-:Y:S02]  /*0290*/  FADD R27, R26, R17 ;  /* 0x000000111a1b7221 */ /* 0x000fe40000000000 */
[----:B------:R-:W5:Y:S02]  /*02a0*/  LDG.E R17, desc[UR6][R2.64+0x6c00] ;  /* 0x006c000602117981 */ /* 0x000f64000c1e1900 */
        /* <DEDUP_REMOVED lines=30> */
[----:B--2---:R-:W-:-:S02]  /*0490*/  FADD R27, R26, R7 ;  /* 0x000000071a1b7221 */ /* 0x004fc40000000000 */
[----:B------:R-:W2:Y:S02]  /*04a0*/  LDG.E R7, desc[UR6][R2.64+0xac00] ;  /* 0x00ac000602077981 */ /* 0x000ea4000c1e1900 */
[----:B---3--:R-:W-:Y:S02]  /*04b0*/  FADD R26, R27, R6 ;  /* 0x000000061b1a7221 */ /* 0x008fe40000000000 */
[----:B------:R-:W3:Y:S02]  /*04c0*/  LDG.E R6, desc[UR6][R2.64+0xb000] ;  /* 0x00b0000602067981 */ /* 0x000ee4000c1e1900 */
[----:B----4-:R-:W-:Y:S02]  /*04d0*/  FADD R26, R26, R5 ;  /* 0x000000051a1a7221 */ /* 0x010fe40000000000 */
[----:B------:R-:W4:Y:S02]  /*04e0*/  LDG.E R5, desc[UR6][R2.64+0xb400] ;  /* 0x00b4000602057981 */ /* 0x000f24000c1e1900 */
[----:B-----5:R-:W-:-:S02]  /*04f0*/  FADD R27, R26, R19 ;  /* 0x000000131a1b7221 */ /* 0x020fc40000000000 */
        /* <DEDUP_REMOVED lines=160> */
[----:B------:R-:W5:Y:S04]  /*0f00*/  LDG.E R8, desc[UR6][R2.64+0x1f800] ;  /* 0x01f8000602087981 */ /* 0x000f68000c1e1900 */
[----:B------:R-:W5:Y:S01]  /*0f10*/  LDG.E R26, desc[UR6][R2.64+0x1fc00] ;  /* 0x01fc0006021a7981 */ /* 0x000f62000c1e1900 */
[----:B------:R-:W-:Y:S01]  /*0f20*/  ISETP.GT.U32.AND P1, PT, R4, 0x1f, PT ;  /* 0x0000001f0400780c */ /* 0x000fe20003f24070 */
[----:B--2---:R-:W-:-:S04]  /*0f30*/  FADD R7, R28, R7 ;  /* 0x000000071c077221 */ /* 0x004fc80000000000 */
[----:B---3--:R-:W-:Y:S01]  /*0f40*/  FADD R6, R7, R6 ;  /* 0x0000000607067221 */ /* 0x008fe20000000000 */
[----:B------:R-:W-:-:S03]  /*0f50*/  LOP3.LUT P0, R7, R4, 0x1f, RZ, 0xc0, !PT ;  /* 0x0000001f04077812 */ /* 0x000fc6000780c0ff */
[----:B----4-:R-:W-:-:S04]  /*0f60*/  FADD R6, R6, R5 ;  /* 0x0000000506067221 */ /* 0x010fc80000000000 */
[----:B-----5:R-:W-:-:S04]  /*0f70*/  FADD R19, R6, R19 ;  /* 0x0000001306137221 */ /* 0x020fc80000000000 */
[----:B------:R-:W-:-:S04]  /*0f80*/  FADD R18, R19, R18 ;  /* 0x0000001213127221 */ /* 0x000fc80000000000 */
        /* <DEDUP_REMOVED lines=13> */
[----:B------:R-:W-:Y:S02]  /*1060*/  FADD R10, R11, R10 ;  /* 0x0000000a0b0a7221 */ /* 0x000fe40000000000 */
[----:B------:R-:W0:Y:S02]  /*1070*/  @!P1 S2R R11, SR_CgaCtaId ;  /* 0x00000000000b9919 */ /* 0x000e240000008800 */
[----:B------:R-:W-:Y:S02]  /*1080*/  FADD R9, R10, R9 ;  /* 0x000000090a097221 */ /* 0x000fe40000000000 */
[----:B------:R-:W1:Y:S02]  /*1090*/  @!P0 S2R R10, SR_CgaCtaId ;  /* 0x00000000000a8919 */ /* 0x000e640000008800 */
[----:B------:R-:W-:-:S04]  /*10a0*/  FADD R9, R9, R8 ;  /* 0x0000000809097221 */ /* 0x000fc80000000000 */
[----:B------:R-:W-:-:S05]  /*10b0*/  FADD R9, R9, R26 ;  /* 0x0000001a09097221 */ /* 0x000fca0000000000 */
[----:B------:R-:W2:Y:S02]  /*10c0*/  SHFL.DOWN PT, R2, R9, 0x10, 0x1f ;  /* 0x0a001f0009027f89 */ /* 0x000ea400000e0000 */
[----:B--2---:R-:W-:Y:S01]  /*10d0*/  FADD R2, R9, R2 ;  /* 0x0000000209027221 */ /* 0x004fe20000000000 */
[----:B------:R-:W-:-:S04]  /*10e0*/  @!P0 MOV R9, 0x400 ;  /* 0x0000040000098802 */ /* 0x000fc80000000f00 */
[----:B------:R-:W2:Y:S01]  /*10f0*/  SHFL.DOWN PT, R3, R2, 0x8, 0x1f ;  /* 0x09001f0002037f89 */ /* 0x000ea200000e0000 */
[----:B-1----:R-:W-:-:S04]  /*1100*/  @!P0 LEA R9, R10, R9, 0x18 ;  /* 0x000000090a098211 */ /* 0x002fc800078ec0ff */
[----:B------:R-:W-:Y:S01]  /*1110*/  @!P0 LEA.HI R9, R4, R9, RZ, 0x1d ;  /* 0x0000000904098211 */ /* 0x000fe200078fe8ff */
[----:B--2---:R-:W-:Y:S01]  /*1120*/  FADD R3, R2, R3 ;  /* 0x0000000302037221 */ /* 0x004fe20000000000 */
[----:B------:R-:W-:-:S04]  /*1130*/  @!P1 MOV R2, 0x400 ;  /* 0x0000040000029802 */ /* 0x000fc80000000f00 */
[----:B------:R-:W1:Y:S02]  /*1140*/  SHFL.DOWN PT, R6, R3, 0x4, 0x1f ;  /* 0x08801f0003067f89 */ /* 0x000e6400000e0000 */
[----:B-1----:R-:W-:Y:S01]  /*1150*/  FADD R6, R3, R6 ;  /* 0x0000000603067221 */ /* 0x002fe20000000000 */
[----:B0-----:R-:W-:-:S04]  /*1160*/  @!P1 LEA R3, R11, R2, 0x18 ;  /* 0x000000020b039211 */ /* 0x001fc800078ec0ff */
[----:B------:R-:W0:Y:S01]  /*1170*/  SHFL.DOWN PT, R5, R6, 0x2, 0x1f ;  /* 0x08401f0006057f89 */ /* 0x000e2200000e0000 */
[----:B------:R-:W-:-:S05]  /*1180*/  @!P1 LEA R3, R4, R3, 0x2 ;  /* 0x0000000304039211 */ /* 0x000fca00078e10ff */
[----:B------:R-:W-:Y:S01]  /*1190*/  @!P1 STS [R3], RZ ;  /* 0x000000ff03009388 */ /* 0x000fe20000000800 */
[----:B0-----:R-:W-:-:S05]  /*11a0*/  FADD R5, R6, R5 ;  /* 0x0000000506057221 */ /* 0x001fca0000000000 */
[----:B------:R-:W0:Y:S02]  /*11b0*/  SHFL.DOWN PT, R8, R5, 0x1, 0x1f ;  /* 0x08201f0005087f89 */ /* 0x000e2400000e0000 */
[----:B0-----:R-:W-:Y:S01]  /*11c0*/  FADD R8, R5, R8 ;  /* 0x0000000805087221 */ /* 0x001fe20000000000 */
[----:B------:R-:W-:Y:S06]  /*11d0*/  BAR.SYNC.DEFER_BLOCKING 0x0 ;  /* 0x0000000000007b1d */ /* 0x000fec0000010000 */
[----:B------:R0:W-:Y:S02]  /*11e0*/  @!P0 STS [R9], R8 ;  /* 0x0000000809008388 */ /* 0x0001e40000000800 */
[----:B------:R-:W-:Y:S06]  /*11f0*/  BAR.SYNC.DEFER_BLOCKING 0x0 ;  /* 0x0000000000007b1d */ /* 0x000fec0000010000 */
[----:B------:R-:W-:Y:S05]  /*1200*/  @P1 EXIT ;  /* 0x000000000000194d */ /* 0x000fea0003800000 */
[----:B------:R-:W1:Y:S01]  /*1210*/  S2UR UR5, SR_CgaCtaId ;  /* 0x00000000000579c3 */ /* 0x000e620000008800 */
[----:B------:R-:W-:Y:S01]  /*1220*/  UMOV UR4, 0x400 ;  /* 0x0000040000047882 */ /* 0x000fe20000000000 */
[----:B------:R-:W-:Y:S01]  /*1230*/  ISETP.NE.AND P0, PT, R7, RZ, PT ;  /* 0x000000ff0700720c */ /* 0x000fe20003f05270 */
[----:B-1----:R-:W-:-:S06]  /*1240*/  ULEA UR4, UR5, UR4, 0x18 ;  /* 0x0000000405047291 */ /* 0x002fcc000f8ec0ff */
[----:B------:R-:W-:-:S06]  /*1250*/  LEA R2, R7, UR4, 0x2 ;  /* 0x0000000407027c11 */ /* 0x000fcc000f8e10ff */
[----:B------:R-:W1:Y:S04]  /*1260*/  LDS R2, [R2] ;  /* 0x0000000002027984 */ /* 0x000e680000000800 */
[----:B-1----:R-:W1:Y:S02]  /*1270*/  SHFL.DOWN PT, R3, R2, 0x10, 0x1f ;  /* 0x0a001f0002037f89 */ /* 0x002e6400000e0000 */
[----:B-1----:R-:W-:-:S05]  /*1280*/  FADD R3, R2, R3 ;  /* 0x0000000302037221 */ /* 0x002fca0000000000 */
[----:B------:R-:W1:Y:S02]  /*1290*/  SHFL.DOWN PT, R4, R3, 0x8, 0x1f ;  /* 0x09001f0003047f89 */ /* 0x000e6400000e0000 */
[----:B-1----:R-:W-:-:S05]  /*12a0*/  FADD R4, R3, R4 ;  /* 0x0000000403047221 */ /* 0x002fca0000000000 */
[----:B------:R-:W1:Y:S02]  /*12b0*/  SHFL.DOWN PT, R5, R4, 0x4, 0x1f ;  /* 0x08801f0004057f89 */ /* 0x000e6400000e0000 */
[----:B-1----:R-:W-:-:S05]  /*12c0*/  FADD R5, R4, R5 ;  /* 0x0000000504057221 */ /* 0x002fca0000000000 */
[----:B------:R-:W1:Y:S02]  /*12d0*/  SHFL.DOWN PT, R6, R5, 0x2, 0x1f ;  /* 0x08401f0005067f89 */ /* 0x000e6400000e0000 */
[----:B-1----:R-:W-:-:S05]  /*12e0*/  FADD R6, R5, R6 ;  /* 0x0000000605067221 */ /* 0x002fca0000000000 */
[----:B------:R1:W2:Y:S01]  /*12f0*/  SHFL.DOWN PT, R7, R6, 0x1, 0x1f ;  /* 0x08201f0006077f89 */ /* 0x0002a200000e0000 */
[----:B------:R-:W-:Y:S05]  /*1300*/  @P0 EXIT ;  /* 0x000000000000094d */ /* 0x000fea0003800000 */
[----:B------:R-:W3:Y:S01]  /*1310*/  LDC.64 R2, c[0x0][0x388] ;  /* 0x0000e200ff027b82 */ /* 0x000ee20000000a00 */
[----:B--2---:R-:W-:Y:S01]  /*1320*/  FADD R7, R6, R7 ;  /* 0x0000000706077221 */ /* 0x004fe20000000000 */
[----:B---3--:R-:W-:-:S05]  /*1330*/  IMAD.WIDE.U32 R2, R0, 0x4, R2 ;  /* 0x0000000400027825 */ /* 0x008fca00078e0002 */
[----:B------:R-:W-:Y:S01]  /*1340*/  STG.E desc[UR6][R2.64], R7 ;  /* 0x0000000702007986 */ /* 0x000fe2000c101906 */
[----:B------:R-:W-:Y:S05]  /*1350*/  EXIT ;  /* 0x000000000000794d */ /* 0x000fea0003800000 */
.L_x_0:
[----:B------:R-:W-:-:S00]  /*1360*/  BRA `(.L_x_0) ;  /* 0xfffffffc00fc7947 */ /* 0x000fc0000383ffff */
[----:B------:R-:W-:-:S00]  /*1370*/  NOP ;  /* 0x0000000000007918 */ /* 0x000fc00000000000 */
        /* <DEDUP_REMOVED lines=8> */
.L_x_1:


//--------------------- .nv.shared._Z7reduce2ILj32768EEvPfS0_ --------------------------
	.section	.nv.shared._Z7reduce2ILj32768EEvPfS0_,"aw",@nobits
	.sectionflags	@""
	.align	4
.nv.shared._Z7reduce2ILj32768EEvPfS0_:
	.zero		1152


//--------------------- .nv.shared.reserved.0     --------------------------
	.section	.nv.shared.reserved.0,"aw",@nobits
	.weak		__nv_reservedSMEM_offset_0_alias
	.size		__nv_reservedSMEM_offset_0_alias, 0, 64
	.other		__nv_reservedSMEM_offset_0_alias,@"STO_CUDA_RESERVED_SHARED STV_DEFAULT"
__nv_reservedSMEM_offset_0_alias:
	.zero		0
	.zero		64


//--------------------- .nv.constant0._Z7reduce2ILj32768EEvPfS0_ --------------------------
	.section	.nv.constant0._Z7reduce2ILj32768EEvPfS0_,"a",@progbits
	.sectionflags	@""
	.align	4
.nv.constant0._Z7reduce2ILj32768EEvPfS0_:
	.zero		912


//--------------------- SYMBOLS --------------------------

	.type		.nv.reservedSmem.offset0,@object
	.size		.nv.reservedSmem.offset0,0x4
	.type		.nv.reservedSmem.cap,@object
	.size		.nv.reservedSmem.cap,0x4
